//
// Generated by NVIDIA NVVM Compiler
//
// Compiler Build ID: CL-36424714
// Cuda compilation tools, release 13.0, V13.0.88
// Based on NVVM 20.0.0
//

.version 9.0
.target sm_100
.address_size 64

	// .globl	_Z10U_n_devicePdS_d

.visible .entry _Z10U_n_devicePdS_d(
	.param .u64 .ptr .align 1 _Z10U_n_devicePdS_d_param_0,
	.param .u64 .ptr .align 1 _Z10U_n_devicePdS_d_param_1,
	.param .f64 _Z10U_n_devicePdS_d_param_2
)
{
	.reg .pred 	%p<7>;
	.reg .b16 	%rs<12>;
	.reg .b32 	%r<15>;
	.reg .b64 	%rd<12>;
	.reg .b64 	%fd<16>;

	ld.param.u64 	%rd1, [_Z10U_n_devicePdS_d_param_0];
	ld.param.u64 	%rd2, [_Z10U_n_devicePdS_d_param_1];
	mov.u32 	%r3, %tid.x;
	mov.u32 	%r4, %ctaid.x;
	mov.u32 	%r5, %ntid.x;
	mad.lo.s32 	%r1, %r4, %r5, %r3;
	mul.hi.u32 	%r6, %r1, -1171354717;
	shr.u32 	%r7, %r6, 3;
	mul.lo.s32 	%r8, %r7, 11;
	sub.s32 	%r2, %r1, %r8;
	setp.gt.u32 	%p1, %r1, 120;
	@%p1 bra 	$L__BB0_3;
	setp.eq.s32 	%p2, %r2, 0;
	add.s32 	%r9, %r1, -11;
	setp.gt.u32 	%p3, %r9, 98;
	setp.gt.u32 	%p4, %r2, 9;
	or.pred  	%p5, %p3, %p4;
	or.pred  	%p6, %p5, %p2;
	@%p6 bra 	$L__BB0_3;
	cvta.to.global.u64 	%rd3, %rd1;
	mul.wide.u32 	%rd4, %r1, 8;
	add.s64 	%rd5, %rd3, %rd4;
	ld.global.f64 	%fd1, [%rd5];
	cvt.u16.u32 	%rs1, %r1;
	mul.lo.s16 	%rs2, %rs1, 117;
	shr.u16 	%rs3, %rs2, 8;
	sub.s16 	%rs4, %rs1, %rs3;
	and.b16  	%rs5, %rs4, 254;
	shr.u16 	%rs6, %rs5, 1;
	add.s16 	%rs7, %rs6, %rs3;
	and.b16  	%rs8, %rs7, 248;
	shr.u16 	%rs9, %rs8, 3;
	mul.lo.s16 	%rs10, %rs9, 11;
	sub.s16 	%rs11, %rs1, %rs10;
	cvt.u32.u16 	%r10, %rs11;
	and.b32  	%r11, %r10, 255;
	sub.s32 	%r12, %r1, %r11;
	add.s32 	%r13, %r2, %r12;
	mul.wide.u32 	%rd6, %r13, 8;
	add.s64 	%rd7, %rd3, %rd6;
	ld.global.f64 	%fd2, [%rd7+8];
	add.f64 	%fd3, %fd1, %fd1;
	sub.f64 	%fd4, %fd2, %fd3;
	add.s32 	%r14, %r13, -1;
	mul.wide.u32 	%rd8, %r14, 8;
	add.s64 	%rd9, %rd3, %rd8;
	ld.global.f64 	%fd5, [%rd9];
	add.f64 	%fd6, %fd5, %fd4;
	div.rn.f64 	%fd7, %fd6, 0d3F847AE147AE147B;
	ld.global.f64 	%fd8, [%rd7+88];
	sub.f64 	%fd9, %fd8, %fd3;
	ld.global.f64 	%fd10, [%rd7+-88];
	add.f64 	%fd11, %fd10, %fd9;
	div.rn.f64 	%fd12, %fd11, 0d3F847AE147AE147B;
	add.f64 	%fd13, %fd7, %fd12;
	add.f64 	%fd14, %fd13, 0d0000000000000000;
	fma.rn.f64 	%fd15, %fd14, 0d3F647AE147AE147B, %fd1;
	cvta.to.global.u64 	%rd10, %rd2;
	add.s64 	%rd11, %rd10, %rd4;
	st.global.f64 	[%rd11], %fd15;
$L__BB0_3:
	ret;

}


// ===== COMPILED SASS (sm_100) =====

	.target	sm_100

	.elftype	@"ET_EXEC"


//--------------------- .note.nv.tkinfo           --------------------------
	.section	.note.nv.tkinfo,"",@"SHT_NOTE"
	.sectionflags	@"SHF_NOTE_NV_TKINFO"
	.tkinfo
        /*0018*/ 	.word	0x00000002
        /*0030*/ 	.string	""
        /*0030*/ 	.string	"ptxas"
        /*0030*/ 	.string	"Cuda compilation tools, release 13.0, V13.0.88"
        /*0030*/ 	.string	"Build cuda_13.0.r13.0/compiler.36424714_0"
        /*0030*/ 	.string	"-arch sm_100 -m 64 "



//--------------------- .note.nv.cuinfo           --------------------------
	.section	.note.nv.cuinfo,"",@"SHT_NOTE"
	.sectionflags	@"SHF_NOTE_NV_CUINFO"
        /*0018*/ 	.short	0x0002
        /*001a*/ 	.short	0x0064
        /*001c*/ 	.short	0x0082
	.zero		2


//--------------------- .nv.info                  --------------------------
	.section	.nv.info,"",@"SHT_CUDA_INFO"
	.align	4


	//----- nvinfo : EIATTR_REGCOUNT
	.align		4
        /*0000*/ 	.byte	0x04, 0x2f
        /*0002*/ 	.short	(.L_1 - .L_0)
	.align		4
.L_0:
        /*0004*/ 	.word	index@(_Z10U_n_devicePdS_d)
        /*0008*/ 	.word	0x00000020


	//----- nvinfo : EIATTR_FRAME_SIZE
	.align		4
.L_1:
        /*000c*/ 	.byte	0x04, 0x11
        /*000e*/ 	.short	(.L_3 - .L_2)
	.align		4
.L_2:
        /*0010*/ 	.word	index@($__internal_0_$__cuda_sm20_div_rn_f64_full)
        /*0014*/ 	.word	0x00000000


	//----- nvinfo : EIATTR_FRAME_SIZE
	.align		4
.L_3:
        /*0018*/ 	.byte	0x04, 0x11
        /*001a*/ 	.short	(.L_5 - .L_4)
	.align		4
.L_4:
        /*001c*/ 	.word	index@(_Z10U_n_devicePdS_d)
        /*0020*/ 	.word	0x00000000


	//----- nvinfo : EIATTR_MIN_STACK_SIZE
	.align		4
.L_5:
        /*0024*/ 	.byte	0x04, 0x12
        /*0026*/ 	.short	(.L_7 - .L_6)
	.align		4
.L_6:
        /*0028*/ 	.word	index@(_Z10U_n_devicePdS_d)
        /*002c*/ 	.word	0x00000000
.L_7:


//--------------------- .nv.compat                --------------------------
	.section	.nv.compat,"",@"SHT_CUDA_COMPAT_INFO"
	.align	4
        /*0000*/ 	.byte	0x02, 0x09, 0x00, 0x00, 0x02, 0x02, 0x01, 0x00, 0x02, 0x05, 0x05, 0x00, 0x03, 0x07, 0x01, 0x01
        /*0010*/ 	.byte	0x02, 0x03, 0x00, 0x00, 0x02, 0x06, 0x01, 0x00, 0x04, 0x0b, 0x08, 0x00, 0x01, 0x00, 0x00, 0x00
        /*0020*/ 	.byte	0x00, 0x00, 0x00, 0x00


//--------------------- .nv.info._Z10U_n_devicePdS_d --------------------------
	.section	.nv.info._Z10U_n_devicePdS_d,"",@"SHT_CUDA_INFO"
	.sectionflags	@""
	.align	4


	//----- nvinfo : EIATTR_CUDA_API_VERSION
	.align		4
        /*0000*/ 	.byte	0x04, 0x37
        /*0002*/ 	.short	(.L_9 - .L_8)
.L_8:
        /*0004*/ 	.word	0x00000082


	//----- nvinfo : EIATTR_KPARAM_INFO
	.align		4
.L_9:
        /*0008*/ 	.byte	0x04, 0x17
        /*000a*/ 	.short	(.L_11 - .L_10)
.L_10:
        /*000c*/ 	.word	0x00000000
        /*0010*/ 	.short	0x0002
        /*0012*/ 	.short	0x0010
        /*0014*/ 	.byte	0x00, 0xf0, 0x21, 0x00


	//----- nvinfo : EIATTR_KPARAM_INFO
	.align		4
.L_11:
        /*0018*/ 	.byte	0x04, 0x17
        /*001a*/ 	.short	(.L_13 - .L_12)
.L_12:
        /*001c*/ 	.word	0x00000000
        /*0020*/ 	.short	0x0001
        /*0022*/ 	.short	0x0008
        /*0024*/ 	.byte	0x00, 0xf5, 0x21, 0x00


	//----- nvinfo : EIATTR_KPARAM_INFO
	.align		4
.L_13:
        /*0028*/ 	.byte	0x04, 0x17
        /*002a*/ 	.short	(.L_15 - .L_14)
.L_14:
        /*002c*/ 	.word	0x00000000
        /*0030*/ 	.short	0x0000
        /*0032*/ 	.short	0x0000
        /*0034*/ 	.byte	0x00, 0xf5, 0x21, 0x00


	//----- nvinfo : EIATTR_SPARSE_MMA_MASK
	.align		4
.L_15:
        /*0038*/ 	.byte	0x03, 0x50
        /*003a*/ 	.short	0x0000


	//----- nvinfo : EIATTR_MAXREG_COUNT
	.align		4
        /*003c*/ 	.byte	0x03, 0x1b
        /*003e*/ 	.short	0x00ff


	//----- nvinfo : EIATTR_MERCURY_ISA_VERSION
	.align		4
        /*0040*/ 	.byte	0x03, 0x5f
        /*0042*/ 	.short	0x0101


	//----- nvinfo : EIATTR_VRC_CTA_INIT_COUNT
	.align		4
        /*0044*/ 	.byte	0x02, 0x4a
	.zero		1
	.zero		1


	//----- nvinfo : EIATTR_EXIT_INSTR_OFFSETS
	.align		4
        /*0048*/ 	.byte	0x04, 0x1c
        /*004a*/ 	.short	(.L_17 - .L_16)


	//   ....[0]....
.L_16:
        /*004c*/ 	.word	0x00000060


	//   ....[1]....
        /*0050*/ 	.word	0x000000e0


	//   ....[2]....
        /*0054*/ 	.word	0x00000690


	//----- nvinfo : EIATTR_CRS_STACK_SIZE
	.align		4
.L_17:
        /*0058*/ 	.byte	0x04, 0x1e
        /*005a*/ 	.short	(.L_19 - .L_18)
.L_18:
        /*005c*/ 	.word	0x00000000


	//----- nvinfo : EIATTR_CBANK_PARAM_SIZE
	.align		4
.L_19:
        /*0060*/ 	.byte	0x03, 0x19
        /*0062*/ 	.short	0x0018


	//----- nvinfo : EIATTR_PARAM_CBANK
	.align		4
        /*0064*/ 	.byte	0x04, 0x0a
        /*0066*/ 	.short	(.L_21 - .L_20)
	.align		4
.L_20:
        /*0068*/ 	.word	index@(.nv.constant0._Z10U_n_devicePdS_d)
        /*006c*/ 	.short	0x0380
        /*006e*/ 	.short	0x0018


	//----- nvinfo : EIATTR_SW_WAR
	.align		4
.L_21:
        /*0070*/ 	.byte	0x04, 0x36
        /*0072*/ 	.short	(.L_23 - .L_22)
.L_22:
        /*0074*/ 	.word	0x00000008
.L_23:


//--------------------- .nv.callgraph             --------------------------
	.section	.nv.callgraph,"",@"SHT_CUDA_CALLGRAPH"
	.align	4
	.sectionentsize	8
	.align		4
        /*0000*/ 	.word	0x00000000
	.align		4
        /*0004*/ 	.word	0xffffffff
	.align		4
        /*0008*/ 	.word	0x00000000
	.align		4
        /*000c*/ 	.word	0xfffffffe
	.align		4
        /*0010*/ 	.word	0x00000000
	.align		4
        /*0014*/ 	.word	0xfffffffd
	.align		4
        /*0018*/ 	.word	0x00000000
	.align		4
        /*001c*/ 	.word	0xfffffffc


//--------------------- .text._Z10U_n_devicePdS_d --------------------------
	.section	.text._Z10U_n_devicePdS_d,"ax",@progbits
	.align	128
        .global         _Z10U_n_devicePdS_d
        .type           _Z10U_n_devicePdS_d,@function
        .size           _Z10U_n_devicePdS_d,(.L_x_10 - _Z10U_n_devicePdS_d)
        .other          _Z10U_n_devicePdS_d,@"STO_CUDA_ENTRY STV_DEFAULT"
_Z10U_n_devicePdS_d:
.text._Z10U_n_devicePdS_d:
[----:B------:R-:W-:Y:S01]  /*0000*/  LDC R1, c[0x0][0x37c] ;  /* 0x0000df00ff017b82 */ /* 0x000fe20000000800 */
[----:B------:R-:W0:Y:S07]  /*0010*/  S2R R4, SR_TID.X ;  /* 0x0000000000047919 */ /* 0x000e2e0000002100 */
[----:B------:R-:W0:Y:S08]  /*0020*/  S2UR UR4, SR_CTAID.X ;  /* 0x00000000000479c3 */ /* 0x000e300000002500 */
[----:B------:R-:W0:Y:S02]  /*0030*/  LDC R3, c[0x0][0x360] ;  /* 0x0000d800ff037b82 */ /* 0x000e240000000800 */
[----:B0-----:R-:W-:-:S05]  /*0040*/  IMAD R4, R3, UR4, R4 ;  /* 0x0000000403047c24 */ /* 0x001fca000f8e0204 */
[----:B------:R-:W-:-:S13]  /*0050*/  ISETP.GT.U32.AND P0, PT, R4, 0x78, PT ;  /* 0x000000780400780c */ /* 0x000fda0003f04070 */
[----:B------:R-:W-:Y:S05]  /*0060*/  @P0 EXIT ;  /* 0x000000000000094d */ /* 0x000fea0003800000 */
[----:B------:R-:W-:-:S05]  /*0070*/  IMAD.HI.U32 R0, R4, -0x45d1745d, RZ ;  /* 0xba2e8ba304007827 */ /* 0x000fca00078e00ff */
[----:B------:R-:W-:Y:S01]  /*0080*/  SHF.R.U32.HI R3, RZ, 0x3, R0 ;  /* 0x00000003ff037819 */ /* 0x000fe20000011600 */
[----:B------:R-:W-:-:S04]  /*0090*/  VIADD R0, R4, 0xfffffff5 ;  /* 0xfffffff504007836 */ /* 0x000fc80000000000 */
[----:B------:R-:W-:-:S05]  /*00a0*/  IMAD R5, R3, -0xb, R4 ;  /* 0xfffffff503057824 */ /* 0x000fca00078e0204 */
[----:B------:R-:W-:-:S04]  /*00b0*/  ISETP.GT.U32.AND P0, PT, R5, 0x9, PT ;  /* 0x000000090500780c */ /* 0x000fc80003f04070 */
[----:B------:R-:W-:-:S04]  /*00c0*/  ISETP.GT.U32.OR P0, PT, R0, 0x62, P0 ;  /* 0x000000620000780c */ /* 0x000fc80000704470 */
[----:B------:R-:W-:-:S13]  /*00d0*/  ISETP.EQ.OR P0, PT, R5, RZ, P0 ;  /* 0x000000ff0500720c */ /* 0x000fda0000702670 */
[----:B------:R-:W-:Y:S05]  /*00e0*/  @P0 EXIT ;  /* 0x000000000000094d */ /* 0x000fea0003800000 */
[----:B------:R-:W-:Y:S01]  /*00f0*/  PRMT R0, R4, 0x9910, RZ ;  /* 0x0000991004007816 */ /* 0x000fe200000000ff */
[----:B------:R-:W0:Y:S04]  /*0100*/  LDCU.64 UR4, c[0x0][0x358] ;  /* 0x00006b00ff0477ac */ /* 0x000e280008000a00 */
[----:B------:R-:W-:-:S05]  /*0110*/  IMAD R0, R0, 0x75, RZ ;  /* 0x0000007500007824 */ /* 0x000fca00078e02ff */
[----:B------:R-:W-:-:S04]  /*0120*/  LOP3.LUT R0, R0, 0xffff, RZ, 0xc0, !PT ;  /* 0x0000ffff00007812 */ /* 0x000fc800078ec0ff */
[----:B------:R-:W-:-:S05]  /*0130*/  SHF.R.U32.HI R0, RZ, 0x8, R0 ;  /* 0x00000008ff007819 */ /* 0x000fca0000011600 */
[----:B------:R-:W-:-:S05]  /*0140*/  IMAD.MOV R3, RZ, RZ, -R0 ;  /* 0x000000ffff037224 */ /* 0x000fca00078e0a00 */
[----:B------:R-:W-:-:S05]  /*0150*/  PRMT R3, R3, 0x7710, RZ ;  /* 0x0000771003037816 */ /* 0x000fca00000000ff */
[----:B------:R-:W-:-:S05]  /*0160*/  IMAD.IADD R2, R4, 0x1, R3 ;  /* 0x0000000104027824 */ /* 0x000fca00078e0203 */
[----:B------:R-:W-:-:S04]  /*0170*/  LOP3.LUT R3, R2, 0xfe, RZ, 0xc0, !PT ;  /* 0x000000fe02037812 */ /* 0x000fc800078ec0ff */
[----:B------:R-:W-:-:S04]  /*0180*/  LEA.HI R3, R3, R0, RZ, 0x1f ;  /* 0x0000000003037211 */ /* 0x000fc800078ff8ff */
[----:B------:R-:W-:-:S04]  /*0190*/  LOP3.LUT R3, R3, 0xf8, RZ, 0xc0, !PT ;  /* 0x000000f803037812 */ /* 0x000fc800078ec0ff */
[----:B------:R-:W-:-:S04]  /*01a0*/  SHF.R.U32.HI R3, RZ, 0x3, R3 ;  /* 0x00000003ff037819 */ /* 0x000fc80000011603 */
[----:B------:R-:W-:Y:S02]  /*01b0*/  PRMT R0, R3, 0x9910, RZ ;  /* 0x0000991003007816 */ /* 0x000fe400000000ff */
[----:B------:R-:W1:Y:S03]  /*01c0*/  LDC.64 R2, c[0x0][0x380] ;  /* 0x0000e000ff027b82 */ /* 0x000e660000000a00 */
[----:B------:R-:W-:-:S04]  /*01d0*/  IMAD R0, R0, 0xb, RZ ;  /* 0x0000000b00007824 */ /* 0x000fc800078e02ff */
[----:B------:R-:W-:-:S05]  /*01e0*/  IMAD.MOV R0, RZ, RZ, -R0 ;  /* 0x000000ffff007224 */ /* 0x000fca00078e0a00 */
[----:B------:R-:W-:-:S05]  /*01f0*/  PRMT R7, R0, 0x7710, RZ ;  /* 0x0000771000077816 */ /* 0x000fca00000000ff */
[----:B------:R-:W-:-:S05]  /*0200*/  IMAD.IADD R0, R4, 0x1, R7 ;  /* 0x0000000104007824 */ /* 0x000fca00078e0207 */
[----:B------:R-:W-:Y:S01]  /*0210*/  LOP3.LUT R0, R0, 0xff, RZ, 0xc0, !PT ;  /* 0x000000ff00007812 */ /* 0x000fe200078ec0ff */
[----:B-1----:R-:W-:-:S03]  /*0220*/  IMAD.WIDE.U32 R16, R4, 0x8, R2 ;  /* 0x0000000804107825 */ /* 0x002fc600078e0002 */
[----:B------:R-:W-:-:S03]  /*0230*/  IADD3 R5, PT, PT, R5, R4, -R0 ;  /* 0x0000000405057210 */ /* 0x000fc60007ffe800 */
[----:B0-----:R-:W2:Y:S02]  /*0240*/  LDG.E.64 R16, desc[UR4][R16.64] ;  /* 0x0000000410107981 */ /* 0x001ea4000c1e1b00 */
[----:B------:R-:W-:-:S04]  /*0250*/  IMAD.WIDE.U32 R14, R5, 0x8, R2 ;  /* 0x00000008050e7825 */ /* 0x000fc800078e0002 */
[----:B------:R-:W-:Y:S01]  /*0260*/  VIADD R9, R5, 0xffffffff ;  /* 0xffffffff05097836 */ /* 0x000fe20000000000 */
[----:B------:R-:W3:Y:S03]  /*0270*/  LDG.E.64 R6, desc[UR4][R14.64+0x8] ;  /* 0x000008040e067981 */ /* 0x000ee6000c1e1b00 */
[----:B------:R-:W-:-:S06]  /*0280*/  IMAD.WIDE.U32 R8, R9, 0x8, R2 ;  /* 0x0000000809087825 */ /* 0x000fcc00078e0002 */
[----:B------:R-:W4:Y:S01]  /*0290*/  LDG.E.64 R8, desc[UR4][R8.64] ;  /* 0x0000000408087981 */ /* 0x000f22000c1e1b00 */
[----:B------:R-:W0:Y:S01]  /*02a0*/  MUFU.RCP64H R11, 0.0099999979138374328613 ;  /* 0x3f847ae1000b7908 */ /* 0x000e220000001800 */
[----:B------:R-:W-:Y:S01]  /*02b0*/  IMAD.MOV.U32 R2, RZ, RZ, 0x47ae147b ;  /* 0x47ae147bff027424 */ /* 0x000fe200078e00ff */
[----:B------:R-:W-:Y:S01]  /*02c0*/  UMOV UR6, 0x47ae147b ;  /* 0x47ae147b00067882 */ /* 0x000fe20000000000 */
[----:B------:R-:W-:Y:S01]  /*02d0*/  IMAD.MOV.U32 R3, RZ, RZ, 0x3f847ae1 ;  /* 0x3f847ae1ff037424 */ /* 0x000fe200078e00ff */
[----:B------:R-:W-:Y:S01]  /*02e0*/  BSSY.RECONVERGENT B0, `(.L_x_0) ;  /* 0x0000016000007945 */ /* 0x000fe20003800200 */
[----:B------:R-:W-:Y:S02]  /*02f0*/  IMAD.MOV.U32 R10, RZ, RZ, 0x1 ;  /* 0x00000001ff0a7424 */ /* 0x000fe400078e00ff */
[----:B------:R-:W-:-:S04]  /*0300*/  IMAD.MOV.U32 R5, RZ, RZ, 0x3f847ae1 ;  /* 0x3f847ae1ff057424 */ /* 0x000fc800078e00ff */
[----:B0-----:R-:W-:-:S08]  /*0310*/  DFMA R12, R10, -R2, 1 ;  /* 0x3ff000000a0c742b */ /* 0x001fd00000000802 */
[----:B------:R-:W-:-:S08]  /*0320*/  DFMA R12, R12, R12, R12 ;  /* 0x0000000c0c0c722b */ /* 0x000fd0000000000c */
[----:B------:R-:W-:-:S08]  /*0330*/  DFMA R10, R10, R12, R10 ;  /* 0x0000000c0a0a722b */ /* 0x000fd0000000000a */
[----:B------:R-:W-:-:S08]  /*0340*/  DFMA R18, R10, -R2, 1 ;  /* 0x3ff000000a12742b */ /* 0x000fd00000000802 */
[----:B------:R-:W-:Y:S02]  /*0350*/  DFMA R18, R10, R18, R10 ;  /* 0x000000120a12722b */ /* 0x000fe4000000000a */
[----:B--2---:R-:W-:-:S08]  /*0360*/  DADD R12, R16, R16 ;  /* 0x00000000100c7229 */ /* 0x004fd00000000010 */
[----:B---3--:R-:W-:-:S08]  /*0370*/  DADD R6, R6, -R12 ;  /* 0x0000000006067229 */ /* 0x008fd0000000080c */
[----:B----4-:R-:W-:-:S08]  /*0380*/  DADD R6, R6, R8 ;  /* 0x0000000006067229 */ /* 0x010fd00000000008 */
[----:B------:R-:W-:Y:S02]  /*0390*/  DMUL R8, R6, R18 ;  /* 0x0000001206087228 */ /* 0x000fe40000000000 */
[----:B------:R-:W-:-:S06]  /*03a0*/  FSETP.GEU.AND P1, PT, |R7|, 6.5827683646048100446e-37, PT ;  /* 0x036000000700780b */ /* 0x000fcc0003f2e200 */
[----:B------:R-:W-:-:S08]  /*03b0*/  DFMA R2, R8, -R2, R6 ;  /* 0x800000020802722b */ /* 0x000fd00000000006 */
[----:B------:R-:W-:-:S10]  /*03c0*/  DFMA R2, R18, R2, R8 ;  /* 0x000000021202722b */ /* 0x000fd40000000008 */
[----:B------:R-:W-:-:S05]  /*03d0*/  FFMA R0, RZ, 1.0349999666213989258, R3 ;  /* 0x3f847ae1ff007823 */ /* 0x000fca0000000003 */
[----:B------:R-:W-:-:S13]  /*03e0*/  FSETP.GT.AND P0, PT, |R0|, 1.469367938527859385e-39, PT ;  /* 0x001000000000780b */ /* 0x000fda0003f04200 */
[----:B------:R-:W-:Y:S05]  /*03f0*/  @P0 BRA P1, `(.L_x_1) ;  /* 0x0000000000100947 */ /* 0x000fea0000800000 */
[----:B------:R-:W-:-:S07]  /*0400*/  MOV R0, 0x420 ;  /* 0x0000042000007802 */ /* 0x000fce0000000f00 */
[----:B------:R-:W-:Y:S05]  /*0410*/  CALL.REL.NOINC `($__internal_0_$__cuda_sm20_div_rn_f64_full) ;  /* 0x0000000000a07944 */ /* 0x000fea0003c00000 */
[----:B------:R-:W-:Y:S02]  /*0420*/  IMAD.MOV.U32 R2, RZ, RZ, R20 ;  /* 0x000000ffff027224 */ /* 0x000fe400078e0014 */
[----:B------:R-:W-:-:S07]  /*0430*/  IMAD.MOV.U32 R3, RZ, RZ, R21 ;  /* 0x000000ffff037224 */ /* 0x000fce00078e0015 */
.L_x_1:
[----:B------:R-:W-:Y:S05]  /*0440*/  BSYNC.RECONVERGENT B0 ;  /* 0x0000000000007941 */ /* 0x000fea0003800200 */
.L_x_0:
[----:B------:R-:W2:Y:S04]  /*0450*/  LDG.E.64 R8, desc[UR4][R14.64+0x58] ;  /* 0x000058040e087981 */ /* 0x000ea8000c1e1b00 */
[----:B------:R-:W3:Y:S01]  /*0460*/  LDG.E.64 R10, desc[UR4][R14.64+-0x58] ;  /* 0xffffa8040e0a7981 */ /* 0x000ee2000c1e1b00 */
[----:B------:R-:W0:Y:S01]  /*0470*/  MUFU.RCP64H R19, 0.0099999979138374328613 ;  /* 0x3f847ae100137908 */ /* 0x000e220000001800 */
[----:B------:R-:W-:Y:S01]  /*0480*/  IMAD.MOV.U32 R6, RZ, RZ, 0x47ae147b ;  /* 0x47ae147bff067424 */ /* 0x000fe200078e00ff */
[----:B------:R-:W-:Y:S01]  /*0490*/  BSSY.RECONVERGENT B0, `(.L_x_2) ;  /* 0x0000017000007945 */ /* 0x000fe20003800200 */
[----:B------:R-:W-:Y:S02]  /*04a0*/  IMAD.MOV.U32 R7, RZ, RZ, 0x3f847ae1 ;  /* 0x3f847ae1ff077424 */ /* 0x000fe400078e00ff */
[----:B------:R-:W-:-:S06]  /*04b0*/  IMAD.MOV.U32 R18, RZ, RZ, 0x1 ;  /* 0x00000001ff127424 */ /* 0x000fcc00078e00ff */
[----:B0-----:R-:W-:-:S08]  /*04c0*/  DFMA R20, R18, -R6, 1 ;  /* 0x3ff000001214742b */ /* 0x001fd00000000806 */
[----:B------:R-:W-:-:S08]  /*04d0*/  DFMA R20, R20, R20, R20 ;  /* 0x000000141414722b */ /* 0x000fd00000000014 */
[----:B------:R-:W-:Y:S02]  /*04e0*/  DFMA R20, R18, R20, R18 ;  /* 0x000000141214722b */ /* 0x000fe40000000012 */
[----:B--2---:R-:W-:-:S06]  /*04f0*/  DADD R8, -R12, R8 ;  /* 0x000000000c087229 */ /* 0x004fcc0000000108 */
[----:B------:R-:W-:Y:S02]  /*0500*/  DFMA R12, R20, -R6, 1 ;  /* 0x3ff00000140c742b */ /* 0x000fe40000000806 */
[----:B---3--:R-:W-:-:S06]  /*0510*/  DADD R8, R8, R10 ;  /* 0x0000000008087229 */ /* 0x008fcc000000000a */
[----:B------:R-:W-:-:S08]  /*0520*/  DFMA R12, R20, R12, R20 ;  /* 0x0000000c140c722b */ /* 0x000fd00000000014 */
[----:B------:R-:W-:Y:S01]  /*0530*/  DMUL R10, R12, R8 ;  /* 0x000000080c0a7228 */ /* 0x000fe20000000000 */
[----:B------:R-:W-:-:S07]  /*0540*/  FSETP.GEU.AND P1, PT, |R9|, 6.5827683646048100446e-37, PT ;  /* 0x036000000900780b */ /* 0x000fce0003f2e200 */
[----:B------:R-:W-:-:S08]  /*0550*/  DFMA R6, R10, -R6, R8 ;  /* 0x800000060a06722b */ /* 0x000fd00000000008 */
[----:B------:R-:W-:-:S10]  /*0560*/  DFMA R6, R12, R6, R10 ;  /* 0x000000060c06722b */ /* 0x000fd4000000000a */
[----:B------:R-:W-:-:S05]  /*0570*/  FFMA R0, RZ, 1.0349999666213989258, R7 ;  /* 0x3f847ae1ff007823 */ /* 0x000fca0000000007 */
[----:B------:R-:W-:-:S13]  /*0580*/  FSETP.GT.AND P0, PT, |R0|, 1.469367938527859385e-39, PT ;  /* 0x001000000000780b */ /* 0x000fda0003f04200 */
[----:B------:R-:W-:Y:S05]  /*0590*/  @P0 BRA P1, `(.L_x_3) ;  /* 0x0000000000180947 */ /* 0x000fea0000800000 */
[----:B------:R-:W-:Y:S01]  /*05a0*/  IMAD.MOV.U32 R6, RZ, RZ, R8 ;  /* 0x000000ffff067224 */ /* 0x000fe200078e0008 */
[----:B------:R-:W-:Y:S01]  /*05b0*/  MOV R0, 0x5e0 ;  /* 0x000005e000007802 */ /* 0x000fe20000000f00 */
[----:B------:R-:W-:-:S07]  /*05c0*/  IMAD.MOV.U32 R7, RZ, RZ, R9 ;  /* 0x000000ffff077224 */ /* 0x000fce00078e0009 */
[----:B------:R-:W-:Y:S05]  /*05d0*/  CALL.REL.NOINC `($__internal_0_$__cuda_sm20_div_rn_f64_full) ;  /* 0x0000000000307944 */ /* 0x000fea0003c00000 */
[----:B------:R-:W-:Y:S02]  /*05e0*/  IMAD.MOV.U32 R6, RZ, RZ, R20 ;  /* 0x000000ffff067224 */ /* 0x000fe400078e0014 */
[----:B------:R-:W-:-:S07]  /*05f0*/  IMAD.MOV.U32 R7, RZ, RZ, R21 ;  /* 0x000000ffff077224 */ /* 0x000fce00078e0015 */
.L_x_3:
[----:B------:R-:W-:Y:S05]  /*0600*/  BSYNC.RECONVERGENT B0 ;  /* 0x0000000000007941 */ /* 0x000fea0003800200 */
.L_x_2:
[----:B------:R-:W0:Y:S01]  /*0610*/  LDC.64 R8, c[0x0][0x388] ;  /* 0x0000e200ff087b82 */ /* 0x000e220000000a00 */
[----:B------:R-:W-:Y:S01]  /*0620*/  DADD R2, R6, R2 ;  /* 0x0000000006027229 */ /* 0x000fe20000000002 */
[----:B------:R-:W-:Y:S01]  /*0630*/  UMOV UR8, 0x47ae147b ;  /* 0x47ae147b00087882 */ /* 0x000fe20000000000 */
[----:B------:R-:W-:-:S06]  /*0640*/  UMOV UR9, 0x3f647ae1 ;  /* 0x3f647ae100097882 */ /* 0x000fcc0000000000 */
[----:B------:R-:W-:-:S08]  /*0650*/  DADD R2, RZ, R2 ;  /* 0x00000000ff027229 */ /* 0x000fd00000000002 */
[----:B------:R-:W-:Y:S01]  /*0660*/  DFMA R2, R2, UR8, R16 ;  /* 0x0000000802027c2b */ /* 0x000fe20008000010 */
[----:B0-----:R-:W-:-:S06]  /*0670*/  IMAD.WIDE.U32 R4, R4, 0x8, R8 ;  /* 0x0000000804047825 */ /* 0x001fcc00078e0008 */
[----:B------:R-:W-:Y:S01]  /*0680*/  STG.E.64 desc[UR4][R4.64], R2 ;  /* 0x0000000204007986 */ /* 0x000fe2000c101b04 */
[----:B------:R-:W-:Y:S05]  /*0690*/  EXIT ;  /* 0x000000000000794d */ /* 0x000fea0003800000 */
        .weak           $__internal_0_$__cuda_sm20_div_rn_f64_full
        .type           $__internal_0_$__cuda_sm20_div_rn_f64_full,@function
        .size           $__internal_0_$__cuda_sm20_div_rn_f64_full,(.L_x_10 - $__internal_0_$__cuda_sm20_div_rn_f64_full)
$__internal_0_$__cuda_sm20_div_rn_f64_full:
[C---:B------:R-:W-:Y:S01]  /*06a0*/  FSETP.GEU.AND P0, PT, |R5|.reuse, 1.469367938527859385e-39, PT ;  /* 0x001000000500780b */ /* 0x040fe20003f0e200 */
[----:B------:R-:W-:Y:S01]  /*06b0*/  IMAD.U32 R8, RZ, RZ, UR6 ;  /* 0x00000006ff087e24 */ /* 0x000fe2000f8e00ff */
[----:B------:R-:W-:Y:S01]  /*06c0*/  LOP3.LUT R9, R5, 0x800fffff, RZ, 0xc0, !PT ;  /* 0x800fffff05097812 */ /* 0x000fe200078ec0ff */
[----:B------:R-:W-:Y:S01]  /*06d0*/  IMAD.U32 R10, RZ, RZ, UR6 ;  /* 0x00000006ff0a7e24 */ /* 0x000fe2000f8e00ff */
[----:B------:R-:W-:Y:S01]  /*06e0*/  FSETP.GEU.AND P2, PT, |R7|, 1.469367938527859385e-39, PT ;  /* 0x001000000700780b */ /* 0x000fe20003f4e200 */
[----:B------:R-:W-:Y:S01]  /*06f0*/  IMAD.MOV.U32 R18, RZ, RZ, 0x1 ;  /* 0x00000001ff127424 */ /* 0x000fe200078e00ff */
[----:B------:R-:W-:Y:S01]  /*0700*/  LOP3.LUT R11, R9, 0x3ff00000, RZ, 0xfc, !PT ;  /* 0x3ff00000090b7812 */ /* 0x000fe200078efcff */
[----:B------:R-:W-:Y:S01]  /*0710*/  IMAD.MOV.U32 R9, RZ, RZ, R5 ;  /* 0x000000ffff097224 */ /* 0x000fe200078e0005 */
[----:B------:R-:W-:Y:S01]  /*0720*/  LOP3.LUT R26, R7, 0x7ff00000, RZ, 0xc0, !PT ;  /* 0x7ff00000071a7812 */ /* 0x000fe200078ec0ff */
[----:B------:R-:W-:Y:S01]  /*0730*/  IMAD.MOV.U32 R27, RZ, RZ, 0x1ca00000 ;  /* 0x1ca00000ff1b7424 */ /* 0x000fe200078e00ff */
[----:B------:R-:W-:Y:S01]  /*0740*/  LOP3.LUT R29, R5, 0x7ff00000, RZ, 0xc0, !PT ;  /* 0x7ff00000051d7812 */ /* 0x000fe200078ec0ff */
[----:B------:R-:W-:Y:S02]  /*0750*/  BSSY.RECONVERGENT B1, `(.L_x_4) ;  /* 0x000004e000017945 */ /* 0x000fe40003800200 */
[----:B------:R-:W-:Y:S01]  /*0760*/  @!P0 DMUL R10, R8, 8.98846567431157953865e+307 ;  /* 0x7fe00000080a8828 */ /* 0x000fe20000000000 */
[----:B------:R-:W-:-:S03]  /*0770*/  ISETP.GE.U32.AND P1, PT, R26, R29, PT ;  /* 0x0000001d1a00720c */ /* 0x000fc60003f26070 */
[----:B------:R-:W-:Y:S02]  /*0780*/  @!P2 LOP3.LUT R21, R9, 0x7ff00000, RZ, 0xc0, !PT ;  /* 0x7ff000000915a812 */ /* 0x000fe400078ec0ff */
[----:B------:R-:W0:Y:S02]  /*0790*/  MUFU.RCP64H R19, R11 ;  /* 0x0000000b00137308 */ /* 0x000e240000001800 */
[----:B------:R-:W-:Y:S02]  /*07a0*/  @!P2 ISETP.GE.U32.AND P3, PT, R26, R21, PT ;  /* 0x000000151a00a20c */ /* 0x000fe40003f66070 */
[----:B------:R-:W-:Y:S02]  /*07b0*/  @!P0 LOP3.LUT R29, R11, 0x7ff00000, RZ, 0xc0, !PT ;  /* 0x7ff000000b1d8812 */ /* 0x000fe400078ec0ff */
[----:B------:R-:W-:-:S04]  /*07c0*/  @!P2 SEL R21, R27, 0x63400000, !P3 ;  /* 0x634000001b15a807 */ /* 0x000fc80005800000 */
[----:B------:R-:W-:-:S04]  /*07d0*/  @!P2 LOP3.LUT R24, R21, 0x80000000, R7, 0xf8, !PT ;  /* 0x800000001518a812 */ /* 0x000fc800078ef807 */
[----:B------:R-:W-:Y:S01]  /*07e0*/  @!P2 LOP3.LUT R25, R24, 0x100000, RZ, 0xfc, !PT ;  /* 0x001000001819a812 */ /* 0x000fe200078efcff */
[----:B------:R-:W-:Y:S01]  /*07f0*/  @!P2 IMAD.MOV.U32 R24, RZ, RZ, RZ ;  /* 0x000000ffff18a224 */ /* 0x000fe200078e00ff */
[----:B0-----:R-:W-:-:S08]  /*0800*/  DFMA R22, R18, -R10, 1 ;  /* 0x3ff000001216742b */ /* 0x001fd0000000080a */
[----:B------:R-:W-:-:S08]  /*0810*/  DFMA R22, R22, R22, R22 ;  /* 0x000000161616722b */ /* 0x000fd00000000016 */
[----:B------:R-:W-:Y:S01]  /*0820*/  DFMA R22, R18, R22, R18 ;  /* 0x000000161216722b */ /* 0x000fe20000000012 */
[----:B------:R-:W-:Y:S01]  /*0830*/  SEL R19, R27, 0x63400000, !P1 ;  /* 0x634000001b137807 */ /* 0x000fe20004800000 */
[----:B------:R-:W-:-:S03]  /*0840*/  IMAD.MOV.U32 R18, RZ, RZ, R6 ;  /* 0x000000ffff127224 */ /* 0x000fc600078e0006 */
[----:B------:R-:W-:-:S03]  /*0850*/  LOP3.LUT R19, R19, 0x800fffff, R7, 0xf8, !PT ;  /* 0x800fffff13137812 */ /* 0x000fc600078ef807 */
[----:B------:R-:W-:-:S03]  /*0860*/  DFMA R20, R22, -R10, 1 ;  /* 0x3ff000001614742b */ /* 0x000fc6000000080a */
[----:B------:R-:W-:-:S05]  /*0870*/  @!P2 DFMA R18, R18, 2, -R24 ;  /* 0x400000001212a82b */ /* 0x000fca0000000818 */
[----:B------:R-:W-:-:S08]  /*0880*/  DFMA R20, R22, R20, R22 ;  /* 0x000000141614722b */ /* 0x000fd00000000016 */
[----:B------:R-:W-:-:S08]  /*0890*/  DMUL R22, R20, R18 ;  /* 0x0000001214167228 */ /* 0x000fd00000000000 */
[----:B------:R-:W-:-:S08]  /*08a0*/  DFMA R24, R22, -R10, R18 ;  /* 0x8000000a1618722b */ /* 0x000fd00000000012 */
[----:B------:R-:W-:Y:S01]  /*08b0*/  DFMA R24, R20, R24, R22 ;  /* 0x000000181418722b */ /* 0x000fe20000000016 */
[----:B------:R-:W-:Y:S01]  /*08c0*/  IMAD.MOV.U32 R22, RZ, RZ, R26 ;  /* 0x000000ffff167224 */ /* 0x000fe200078e001a */
[----:B------:R-:W-:Y:S01]  /*08d0*/  @!P2 LOP3.LUT R22, R19, 0x7ff00000, RZ, 0xc0, !PT ;  /* 0x7ff000001316a812 */ /* 0x000fe200078ec0ff */
[----:B------:R-:W-:-:S04]  /*08e0*/  VIADD R21, R29, 0xffffffff ;  /* 0xffffffff1d157836 */ /* 0x000fc80000000000 */
[----:B------:R-:W-:-:S05]  /*08f0*/  VIADD R20, R22, 0xffffffff ;  /* 0xffffffff16147836 */ /* 0x000fca0000000000 */
[----:B------:R-:W-:-:S04]  /*0900*/  ISETP.GT.U32.AND P0, PT, R20, 0x7feffffe, PT ;  /* 0x7feffffe1400780c */ /* 0x000fc80003f04070 */
[----:B------:R-:W-:-:S13]  /*0910*/  ISETP.GT.U32.OR P0, PT, R21, 0x7feffffe, P0 ;  /* 0x7feffffe1500780c */ /* 0x000fda0000704470 */
[----:B------:R-:W-:Y:S05]  /*0920*/  @P0 BRA `(.L_x_5) ;  /* 0x00000000006c0947 */ /* 0x000fea0003800000 */
[----:B------:R-:W-:-:S04]  /*0930*/  LOP3.LUT R7, R9, 0x7ff00000, RZ, 0xc0, !PT ;  /* 0x7ff0000009077812 */ /* 0x000fc800078ec0ff */
[CC--:B------:R-:W-:Y:S02]  /*0940*/  VIADDMNMX R6, R26.reuse, -R7.reuse, 0xb9600000, !PT ;  /* 0xb96000001a067446 */ /* 0x0c0fe40007800907 */
[----:B------:R-:W-:Y:S02]  /*0950*/  ISETP.GE.U32.AND P0, PT, R26, R7, PT ;  /* 0x000000071a00720c */ /* 0x000fe40003f06070 */
[----:B------:R-:W-:Y:S02]  /*0960*/  VIMNMX R6, PT, PT, R6, 0x46a00000, PT ;  /* 0x46a0000006067848 */ /* 0x000fe40003fe0100 */
[----:B------:R-:W-:-:S05]  /*0970*/  SEL R27, R27, 0x63400000, !P0 ;  /* 0x634000001b1b7807 */ /* 0x000fca0004000000 */
[----:B------:R-:W-:Y:S02]  /*0980*/  IMAD.IADD R22, R6, 0x1, -R27 ;  /* 0x0000000106167824 */ /* 0x000fe400078e0a1b */
[----:B------:R-:W-:Y:S02]  /*0990*/  IMAD.MOV.U32 R6, RZ, RZ, RZ ;  /* 0x000000ffff067224 */ /* 0x000fe400078e00ff */
[----:B------:R-:W-:-:S06]  /*09a0*/  VIADD R7, R22, 0x7fe00000 ;  /* 0x7fe0000016077836 */ /* 0x000fcc0000000000 */
[----:B------:R-:W-:-:S10]  /*09b0*/  DMUL R20, R24, R6 ;  /* 0x0000000618147228 */ /* 0x000fd40000000000 */
[----:B------:R-:W-:-:S13]  /*09c0*/  FSETP.GTU.AND P0, PT, |R21|, 1.469367938527859385e-39, PT ;  /* 0x001000001500780b */ /* 0x000fda0003f0c200 */
[----:B------:R-:W-:Y:S05]  /*09d0*/  @P0 BRA `(.L_x_6) ;  /* 0x0000000000940947 */ /* 0x000fea0003800000 */
[----:B------:R-:W-:-:S06]  /*09e0*/  DFMA R10, R24, -R10, R18 ;  /* 0x8000000a180a722b */ /* 0x000fcc0000000012 */
[----:B------:R-:W-:-:S04]  /*09f0*/  IMAD.MOV.U32 R10, RZ, RZ, RZ ;  /* 0x000000ffff0a7224 */ /* 0x000fc800078e00ff */
[C---:B------:R-:W-:Y:S02]  /*0a00*/  FSETP.NEU.AND P0, PT, R11.reuse, RZ, PT ;  /* 0x000000ff0b00720b */ /* 0x040fe40003f0d000 */
[----:B------:R-:W-:-:S04]  /*0a10*/  LOP3.LUT R6, R11, 0x80000000, R9, 0x48, !PT ;  /* 0x800000000b067812 */ /* 0x000fc800078e4809 */
[----:B------:R-:W-:-:S07]  /*0a20*/  LOP3.LUT R11, R6, R7, RZ, 0xfc, !PT ;  /* 0x00000007060b7212 */ /* 0x000fce00078efcff */
[----:B------:R-:W-:Y:S05]  /*0a30*/  @!P0 BRA `(.L_x_6) ;  /* 0x00000000007c8947 */ /* 0x000fea0003800000 */
[----:B------:R-:W-:Y:S01]  /*0a40*/  IMAD.MOV R9, RZ, RZ, -R22 ;  /* 0x000000ffff097224 */ /* 0x000fe200078e0a16 */
[----:B------:R-:W-:Y:S01]  /*0a50*/  DMUL.RP R10, R24, R10 ;  /* 0x0000000a180a7228 */ /* 0x000fe20000008000 */
[----:B------:R-:W-:Y:S01]  /*0a60*/  IMAD.MOV.U32 R8, RZ, RZ, RZ ;  /* 0x000000ffff087224 */ /* 0x000fe200078e00ff */
[----:B------:R-:W-:-:S05]  /*0a70*/  IADD3 R7, PT, PT, -R22, -0x43300000, RZ ;  /* 0xbcd0000016077810 */ /* 0x000fca0007ffe1ff */
[----:B------:R-:W-:-:S10]  /*0a80*/  DFMA R8, R20, -R8, R24 ;  /* 0x800000081408722b */ /* 0x000fd40000000018 */
[----:B------:R-:W-:Y:S02]  /*0a90*/  FSETP.NEU.AND P0, PT, |R9|, R7, PT ;  /* 0x000000070900720b */ /* 0x000fe40003f0d200 */
[----:B------:R-:W-:Y:S02]  /*0aa0*/  LOP3.LUT R7, R11, R6, RZ, 0x3c, !PT ;  /* 0x000000060b077212 */ /* 0x000fe400078e3cff */
[----:B------:R-:W-:Y:S02]  /*0ab0*/  FSEL R20, R10, R20, !P0 ;  /* 0x000000140a147208 */ /* 0x000fe40004000000 */
[----:B------:R-:W-:Y:S01]  /*0ac0*/  FSEL R21, R7, R21, !P0 ;  /* 0x0000001507157208 */ /* 0x000fe20004000000 */
[----:B------:R-:W-:Y:S06]  /*0ad0*/  BRA `(.L_x_6) ;  /* 0x0000000000547947 */ /* 0x000fec0003800000 */
.L_x_5:
[----:B------:R-:W-:-:S14]  /*0ae0*/  DSETP.NAN.AND P0, PT, R6, R6, PT ;  /* 0x000000060600722a */ /* 0x000fdc0003f08000 */
[----:B------:R-:W-:Y:S05]  /*0af0*/  @P0 BRA `(.L_x_7) ;  /* 0x0000000000440947 */ /* 0x000fea0003800000 */
[----:B------:R-:W-:-:S14]  /*0b00*/  DSETP.NAN.AND P0, PT, R8, R8, PT ;  /* 0x000000080800722a */ /* 0x000fdc0003f08000 */
[----:B------:R-:W-:Y:S05]  /*0b10*/  @P0 BRA `(.L_x_8) ;  /* 0x0000000000300947 */ /* 0x000fea0003800000 */
[----:B------:R-:W-:Y:S01]  /*0b20*/  ISETP.NE.AND P0, PT, R22, R29, PT ;  /* 0x0000001d1600720c */ /* 0x000fe20003f05270 */
[----:B------:R-:W-:Y:S02]  /*0b30*/  IMAD.MOV.U32 R20, RZ, RZ, 0x0 ;  /* 0x00000000ff147424 */ /* 0x000fe400078e00ff */
[----:B------:R-:W-:-:S10]  /*0b40*/  IMAD.MOV.U32 R21, RZ, RZ, -0x80000 ;  /* 0xfff80000ff157424 */ /* 0x000fd400078e00ff */
[----:B------:R-:W-:Y:S05]  /*0b50*/  @!P0 BRA `(.L_x_6) ;  /* 0x0000000000348947 */ /* 0x000fea0003800000 */
[----:B------:R-:W-:Y:S02]  /*0b60*/  ISETP.NE.AND P0, PT, R22, 0x7ff00000, PT ;  /* 0x7ff000001600780c */ /* 0x000fe40003f05270 */
[----:B------:R-:W-:Y:S02]  /*0b70*/  LOP3.LUT R21, R7, 0x80000000, R9, 0x48, !PT ;  /* 0x8000000007157812 */ /* 0x000fe400078e4809 */
[----:B------:R-:W-:-:S13]  /*0b80*/  ISETP.EQ.OR P0, PT, R29, RZ, !P0 ;  /* 0x000000ff1d00720c */ /* 0x000fda0004702670 */
[----:B------:R-:W-:Y:S01]  /*0b90*/  @P0 LOP3.LUT R6, R21, 0x7ff00000, RZ, 0xfc, !PT ;  /* 0x7ff0000015060812 */ /* 0x000fe200078efcff */
[----:B------:R-:W-:Y:S02]  /*0ba0*/  @!P0 IMAD.MOV.U32 R20, RZ, RZ, RZ ;  /* 0x000000ffff148224 */ /* 0x000fe400078e00ff */
[----:B------:R-:W-:Y:S02]  /*0bb0*/  @P0 IMAD.MOV.U32 R20, RZ, RZ, RZ ;  /* 0x000000ffff140224 */ /* 0x000fe400078e00ff */
[----:B------:R-:W-:Y:S01]  /*0bc0*/  @P0 IMAD.MOV.U32 R21, RZ, RZ, R6 ;  /* 0x000000ffff150224 */ /* 0x000fe200078e0006 */
[----:B------:R-:W-:Y:S06]  /*0bd0*/  BRA `(.L_x_6) ;  /* 0x0000000000147947 */ /* 0x000fec0003800000 */
.L_x_8:
[----:B------:R-:W-:Y:S01]  /*0be0*/  LOP3.LUT R21, R9, 0x80000, RZ, 0xfc, !PT ;  /* 0x0008000009157812 */ /* 0x000fe200078efcff */
[----:B------:R-:W-:Y:S01]  /*0bf0*/  IMAD.MOV.U32 R20, RZ, RZ, R8 ;  /* 0x000000ffff147224 */ /* 0x000fe200078e0008 */
[----:B------:R-:W-:Y:S06]  /*0c00*/  BRA `(.L_x_6) ;  /* 0x0000000000087947 */ /* 0x000fec0003800000 */
.L_x_7:
[----:B------:R-:W-:Y:S01]  /*0c10*/  LOP3.LUT R21, R7, 0x80000, RZ, 0xfc, !PT ;  /* 0x0008000007157812 */ /* 0x000fe200078efcff */
[----:B------:R-:W-:-:S07]  /*0c20*/  IMAD.MOV.U32 R20, RZ, RZ, R6 ;  /* 0x000000ffff147224 */ /* 0x000fce00078e0006 */
.L_x_6:
[----:B------:R-:W-:Y:S05]  /*0c30*/  BSYNC.RECONVERGENT B1 ;  /* 0x0000000000017941 */ /* 0x000fea0003800200 */
.L_x_4:
[----:B------:R-:W-:Y:S02]  /*0c40*/  IMAD.MOV.U32 R6, RZ, RZ, R0 ;  /* 0x000000ffff067224 */ /* 0x000fe400078e0000 */
[----:B------:R-:W-:-:S04]  /*0c50*/  IMAD.MOV.U32 R7, RZ, RZ, 0x0 ;  /* 0x00000000ff077424 */ /* 0x000fc800078e00ff */
[----:B------:R-:W-:Y:S05]  /*0c60*/  RET.REL.NODEC R6 `(_Z10U_n_devicePdS_d) ;  /* 0xfffffff006e47950 */ /* 0x000fea0003c3ffff */
.L_x_9:
[----:B------:R-:W-:-:S00]  /*0c70*/  BRA `(.L_x_9) ;  /* 0xfffffffc00fc7947 */ /* 0x000fc0000383ffff */
[----:B------:R-:W-:-:S00]  /*0c80*/  NOP ;  /* 0x0000000000007918 */ /* 0x000fc00000000000 */
[----:B------:R-:W-:-:S00]  /*0c90*/  NOP ;  /* 0x0000000000007918 */ /* 0x000fc00000000000 */
[----:B------:R-:W-:-:S00]  /*0ca0*/  NOP ;  /* 0x0000000000007918 */ /* 0x000fc00000000000 */
[----:B------:R-:W-:-:S00]  /*0cb0*/  NOP ;  /* 0x0000000000007918 */ /* 0x000fc00000000000 */
[----:B------:R-:W-:-:S00]  /*0cc0*/  NOP ;  /* 0x0000000000007918 */ /* 0x000fc00000000000 */
[----:B------:R-:W-:-:S00]  /*0cd0*/  NOP ;  /* 0x0000000000007918 */ /* 0x000fc00000000000 */
[----:B------:R-:W-:-:S00]  /*0ce0*/  NOP ;  /* 0x0000000000007918 */ /* 0x000fc00000000000 */
[----:B------:R-:W-:-:S00]  /*0cf0*/  NOP ;  /* 0x0000000000007918 */ /* 0x000fc00000000000 */
.L_x_10:


//--------------------- .nv.shared.reserved.0     --------------------------
	.section	.nv.shared.reserved.0,"aw",@nobits
	.weak		__nv_reservedSMEM_offset_0_alias
	.size		__nv_reservedSMEM_offset_0_alias, 0, 64
	.other		__nv_reservedSMEM_offset_0_alias,@"STO_CUDA_RESERVED_SHARED STV_DEFAULT"
__nv_reservedSMEM_offset_0_alias:
	.zero		0
	.zero		64


//--------------------- .nv.constant0._Z10U_n_devicePdS_d --------------------------
	.section	.nv.constant0._Z10U_n_devicePdS_d,"a",@progbits
	.sectionflags	@""
	.align	4
.nv.constant0._Z10U_n_devicePdS_d:
	.zero		920


//--------------------- SYMBOLS --------------------------

	.type		.nv.reservedSmem.offset0,@object
	.size		.nv.reservedSmem.offset0,0x4
